	.headerflags	@"EF_CUDA_TEXMODE_UNIFIED EF_CUDA_64BIT_ADDRESS EF_CUDA_ACCELERATORS EF_CUDA_SM90 EF_CUDA_VIRTUAL_SM(EF_CUDA_SM90)"
	.elftype	@"ET_EXEC"


//--------------------- .nv.info                  --------------------------
	.section	.nv.info,"",@"SHT_CUDA_INFO"
	.align	4


	//----- nvinfo : EIATTR_REGCOUNT
	.align		4
        /*0000*/ 	.byte	0x04, 0x2f
        /*0002*/ 	.short	(.L_1 - .L_0)
	.align		4
.L_0:
        /*0004*/ 	.word	index@(triton_poi_fused_convolution_0)
        /*0008*/ 	.word	0x0000000c


	//----- nvinfo : EIATTR_MIN_STACK_SIZE
	.align		4
.L_1:
        /*000c*/ 	.byte	0x04, 0x12
        /*000e*/ 	.short	(.L_3 - .L_2)
	.align		4
.L_2:
        /*0010*/ 	.word	index@(triton_poi_fused_convolution_0)
        /*0014*/ 	.word	0x00000000


	//----- nvinfo : EIATTR_FRAME_SIZE
	.align		4
.L_3:
        /*0018*/ 	.byte	0x04, 0x11
        /*001a*/ 	.short	(.L_5 - .L_4)
	.align		4
.L_4:
        /*001c*/ 	.word	index@(triton_poi_fused_convolution_0)
        /*0020*/ 	.word	0x00000000


	//----- nvinfo : EIATTR_MIN_STACK_SIZE
	.align		4
.L_5:
        /*0024*/ 	.byte	0x04, 0x12
        /*0026*/ 	.short	(.L_7 - .L_6)
	.align		4
.L_6:
        /*0028*/ 	.word	index@(triton_poi_fused_convolution_0)
        /*002c*/ 	.word	0x00000000
.L_7:


//--------------------- .nv.info.triton_poi_fused_convolution_0 --------------------------
	.section	.nv.info.triton_poi_fused_convolution_0,"",@"SHT_CUDA_INFO"
	.sectionflags	@""
	.align	4


	//----- nvinfo : EIATTR_CUDA_API_VERSION
	.align		4
        /*0000*/ 	.byte	0x04, 0x37
        /*0002*/ 	.short	(.L_9 - .L_8)
.L_8:
        /*0004*/ 	.word	0x0000007c


	//----- nvinfo : EIATTR_KPARAM_INFO
	.align		4
.L_9:
        /*0008*/ 	.byte	0x04, 0x17
        /*000a*/ 	.short	(.L_11 - .L_10)
.L_10:
        /*000c*/ 	.word	0x00000000
        /*0010*/ 	.short	0x0002
        /*0012*/ 	.short	0x0010
        /*0014*/ 	.byte	0x00, 0xf0, 0x11, 0x00


	//----- nvinfo : EIATTR_KPARAM_INFO
	.align		4
.L_11:
        /*0018*/ 	.byte	0x04, 0x17
        /*001a*/ 	.short	(.L_13 - .L_12)
.L_12:
        /*001c*/ 	.word	0x00000000
        /*0020*/ 	.short	0x0001
        /*0022*/ 	.short	0x0008
        /*0024*/ 	.byte	0x00, 0xf4, 0x21, 0x00


	//----- nvinfo : EIATTR_KPARAM_INFO
	.align		4
.L_13:
        /*0028*/ 	.byte	0x04, 0x17
        /*002a*/ 	.short	(.L_15 - .L_14)
.L_14:
        /*002c*/ 	.word	0x00000000
        /*0030*/ 	.short	0x0000
        /*0032*/ 	.short	0x0000
        /*0034*/ 	.byte	0x00, 0xf4, 0x21, 0x00


	//----- nvinfo : EIATTR_SPARSE_MMA_MASK
	.align		4
.L_15:
        /*0038*/ 	.byte	0x03, 0x50
        /*003a*/ 	.short	0x0000


	//----- nvinfo : EIATTR_MAXREG_COUNT
	.align		4
        /*003c*/ 	.byte	0x03, 0x1b
        /*003e*/ 	.short	0x00ff


	//----- nvinfo : EIATTR_EXIT_INSTR_OFFSETS
	.align		4
        /*0040*/ 	.byte	0x04, 0x1c
        /*0042*/ 	.short	(.L_17 - .L_16)


	//   ....[0]....
.L_16:
        /*0044*/ 	.word	0x00000150


	//----- nvinfo : EIATTR_REQNTID
	.align		4
.L_17:
        /*0048*/ 	.byte	0x04, 0x10
        /*004a*/ 	.short	(.L_19 - .L_18)
.L_18:
        /*004c*/ 	.word	0x00000080
        /*0050*/ 	.word	0x00000001
        /*0054*/ 	.word	0x00000001


	//----- nvinfo : EIATTR_CBANK_PARAM_SIZE
	.align		4
.L_19:
        /*0058*/ 	.byte	0x03, 0x19
        /*005a*/ 	.short	0x0014


	//----- nvinfo : EIATTR_PARAM_CBANK
	.align		4
        /*005c*/ 	.byte	0x04, 0x0a
        /*005e*/ 	.short	(.L_21 - .L_20)
	.align		4
.L_20:
        /*0060*/ 	.word	index@(.nv.constant0.triton_poi_fused_convolution_0)
        /*0064*/ 	.short	0x0210
        /*0066*/ 	.short	0x0014


	//----- nvinfo : EIATTR_SW_WAR
	.align		4
.L_21:
        /*0068*/ 	.byte	0x04, 0x36
        /*006a*/ 	.short	(.L_23 - .L_22)
.L_22:
        /*006c*/ 	.word	0x00000008
.L_23:


//--------------------- .nv.callgraph             --------------------------
	.section	.nv.callgraph,"",@"SHT_CUDA_CALLGRAPH"
	.align	4
	.sectionentsize	8
	.align		4
        /*0000*/ 	.word	0x00000000
	.align		4
        /*0004*/ 	.word	0xffffffff
	.align		4
        /*0008*/ 	.word	0x00000000
	.align		4
        /*000c*/ 	.word	0xfffffffe
	.align		4
        /*0010*/ 	.word	0x00000000
	.align		4
        /*0014*/ 	.word	0xfffffffd
	.align		4
        /*0018*/ 	.word	0x00000000
	.align		4
        /*001c*/ 	.word	0xfffffffc


//--------------------- .text.triton_poi_fused_convolution_0 --------------------------
	.section	.text.triton_poi_fused_convolution_0,"ax",@progbits
	.align	128
        .global         triton_poi_fused_convolution_0
        .type           triton_poi_fused_convolution_0,@function
        .size           triton_poi_fused_convolution_0,(.L_x_1 - triton_poi_fused_convolution_0)
        .other          triton_poi_fused_convolution_0,@"STO_CUDA_ENTRY STV_DEFAULT"
triton_poi_fused_convolution_0:
.text.triton_poi_fused_convolution_0:
[----:B------:R-:W-:Y:S01]  /*0000*/  LDC R1, c[0x0][0x28] ;  /* 0x00000a00ff017b82 */ /* 0x000fe20000000800 */
[----:B------:R-:W1:Y:S07]  /*0010*/  S2R R0, SR_TID.X ;  /* 0x0000000000007919 */ /* 0x000e6e0000002100 */
[----:B------:R-:W2:Y:S01]  /*0020*/  LDC.64 R2, c[0x0][0x210] ;  /* 0x00008400ff027b82 */ /* 0x000ea20000000a00 */
[----:B------:R-:W-:Y:S01]  /*0030*/  ULDC.64 UR4, c[0x0][0x208] ;  /* 0x0000820000047ab9 */ /* 0x000fe20000000a00 */
[----:B------:R-:W3:Y:S01]  /*0040*/  S2R R7, SR_CTAID.X ;  /* 0x0000000000077919 */ /* 0x000ee20000002500 */
[----:B-1----:R-:W-:-:S02]  /*0050*/  LOP3.LUT R0, R0, 0x7f, RZ, 0xc0, !PT ;  /* 0x0000007f00007812 */ /* 0x002fc400078ec0ff */
[----:B---3--:R-:W-:-:S03]  /*0060*/  SHF.R.S32.HI R4, RZ, 0x18, R7 ;  /* 0x00000018ff047819 */ /* 0x008fc60000011407 */
[----:B------:R-:W-:Y:S01]  /*0070*/  IMAD R7, R7, 0x80, R0 ;  /* 0x0000008007077824 */ /* 0x000fe200078e0200 */
[----:B------:R-:W-:-:S03]  /*0080*/  SGXT R0, R4, 0x1 ;  /* 0x000000010400781a */ /* 0x000fc60000000200 */
[----:B--2---:R-:W-:Y:S01]  /*0090*/  IMAD.WIDE R2, R7, 0x4, R2 ;  /* 0x0000000407027825 */ /* 0x004fe200078e0202 */
[----:B------:R-:W1:Y:S01]  /*00a0*/  LDC.64 R4, c[0x0][0x218] ;  /* 0x00008600ff047b82 */ /* 0x000e620000000a00 */
[----:B------:R-:W-:-:S04]  /*00b0*/  LEA.HI R0, R0, R7, RZ, 0xc ;  /* 0x0000000700007211 */ /* 0x000fc800078f60ff */
[----:B------:R-:W-:-:S04]  /*00c0*/  SHF.R.S32.HI R9, RZ, 0xc, R0 ;  /* 0x0000000cff097819 */ /* 0x000fc80000011400 */
[----:B------:R-:W-:-:S04]  /*00d0*/  LEA.HI R0, R0, R9, RZ, 0x1 ;  /* 0x0000000900007211 */ /* 0x000fc800078f08ff */
[----:B------:R-:W-:-:S05]  /*00e0*/  LOP3.LUT R0, R0, 0xfffffffe, RZ, 0xc0, !PT ;  /* 0xfffffffe00007812 */ /* 0x000fca00078ec0ff */
[----:B------:R-:W-:Y:S02]  /*00f0*/  IMAD.IADD R9, R9, 0x1, -R0 ;  /* 0x0000000109097824 */ /* 0x000fe400078e0a00 */
[----:B------:R-:W2:Y:S02]  /*0100*/  LDG.E R0, desc[UR4][R2.64] ;  /* 0x0000000402007981 */ /* 0x000ea4000c1e1900 */
[----:B-1----:R-:W-:-:S06]  /*0110*/  IMAD.WIDE R4, R9, 0x4, R4 ;  /* 0x0000000409047825 */ /* 0x002fcc00078e0204 */
[----:B------:R-:W2:Y:S02]  /*0120*/  LDG.E.EL R5, desc[UR4][R4.64] ;  /* 0x0000000404057981 */ /* 0x000ea4000c2e1900 */
[----:B--2---:R-:W-:-:S05]  /*0130*/  FADD R7, R0, R5 ;  /* 0x0000000500077221 */ /* 0x004fca0000000000 */
[----:B------:R-:W-:Y:S01]  /*0140*/  STG.E desc[UR4][R2.64], R7 ;  /* 0x0000000702007986 */ /* 0x000fe2000c101904 */
[----:B------:R-:W-:Y:S05]  /*0150*/  EXIT ;  /* 0x000000000000794d */ /* 0x000fea0003800000 */
.L_x_0:
[----:B------:R-:W-:-:S00]  /*0160*/  BRA `(.L_x_0) ;  /* 0xfffffffc00fc7947 */ /* 0x000fc0000383ffff */
[----:B------:R-:W-:-:S00]  /*0170*/  NOP ;  /* 0x0000000000007918 */ /* 0x000fc00000000000 */
        /* <DEDUP_REMOVED lines=8> */
.L_x_1:


//--------------------- .nv.constant0.triton_poi_fused_convolution_0 --------------------------
	.section	.nv.constant0.triton_poi_fused_convolution_0,"a",@progbits
	.sectionflags	@""
	.align	4
.nv.constant0.triton_poi_fused_convolution_0:
	.zero		548
